//
// Generated by NVIDIA NVVM Compiler
//
// Compiler Build ID: CL-36424714
// Cuda compilation tools, release 13.0, V13.0.88
// Based on NVVM 20.0.0
//

.version 9.0
.target sm_100
.address_size 64

	// .globl	_Z12searchKernelPKcS0_iiPiS1_
// _ZZ12searchKernelPKcS0_iiPiS1_E13sharedPattern has been demoted

.visible .entry _Z12searchKernelPKcS0_iiPiS1_(
	.param .u64 .ptr .align 1 _Z12searchKernelPKcS0_iiPiS1__param_0,
	.param .u64 .ptr .align 1 _Z12searchKernelPKcS0_iiPiS1__param_1,
	.param .u32 _Z12searchKernelPKcS0_iiPiS1__param_2,
	.param .u32 _Z12searchKernelPKcS0_iiPiS1__param_3,
	.param .u64 .ptr .align 1 _Z12searchKernelPKcS0_iiPiS1__param_4,
	.param .u64 .ptr .align 1 _Z12searchKernelPKcS0_iiPiS1__param_5
)
{
	.reg .pred 	%p<9>;
	.reg .b16 	%rs<4>;
	.reg .b32 	%r<23>;
	.reg .b64 	%rd<17>;
	// demoted variable
	.shared .align 1 .b8 _ZZ12searchKernelPKcS0_iiPiS1_E13sharedPattern[256];
	ld.param.u64 	%rd3, [_Z12searchKernelPKcS0_iiPiS1__param_0];
	ld.param.u64 	%rd4, [_Z12searchKernelPKcS0_iiPiS1__param_1];
	ld.param.u32 	%r9, [_Z12searchKernelPKcS0_iiPiS1__param_2];
	ld.param.u32 	%r10, [_Z12searchKernelPKcS0_iiPiS1__param_3];
	ld.param.u64 	%rd5, [_Z12searchKernelPKcS0_iiPiS1__param_4];
	ld.param.u64 	%rd6, [_Z12searchKernelPKcS0_iiPiS1__param_5];
	mov.u32 	%r1, %tid.x;
	setp.ge.u32 	%p1, %r1, %r9;
	@%p1 bra 	$L__BB0_2;
	cvta.to.global.u64 	%rd7, %rd4;
	cvt.u64.u32 	%rd8, %r1;
	add.s64 	%rd9, %rd7, %rd8;
	ld.global.u8 	%rs1, [%rd9];
	mov.u32 	%r11, _ZZ12searchKernelPKcS0_iiPiS1_E13sharedPattern;
	add.s32 	%r12, %r11, %r1;
	st.shared.u8 	[%r12], %rs1;
$L__BB0_2:
	bar.sync 	0;
	mov.u32 	%r13, %ctaid.x;
	mov.u32 	%r14, %ntid.x;
	mad.lo.s32 	%r2, %r13, %r14, %r1;
	setp.ge.s32 	%p2, %r2, %r10;
	@%p2 bra 	$L__BB0_12;
	setp.gt.s32 	%p3, %r9, 105;
	@%p3 bra 	$L__BB0_12;
	setp.lt.s32 	%p4, %r9, 1;
	@%p4 bra 	$L__BB0_10;
	sub.s32 	%r3, 106, %r9;
	cvta.to.global.u64 	%rd1, %rd3;
	mul.lo.s32 	%r16, %r2, 105;
	cvt.s64.s32 	%rd2, %r16;
	mov.b32 	%r21, 0;
$L__BB0_6:
	mov.b32 	%r22, 0;
	bra.uni 	$L__BB0_8;
$L__BB0_7:
	add.s32 	%r22, %r22, 1;
	setp.eq.s32 	%p7, %r22, %r9;
	@%p7 bra 	$L__BB0_10;
$L__BB0_8:
	add.s32 	%r18, %r22, %r21;
	cvt.u64.u32 	%rd10, %r18;
	add.s64 	%rd11, %rd10, %rd2;
	add.s64 	%rd12, %rd1, %rd11;
	ld.global.u8 	%rs2, [%rd12];
	mov.u32 	%r19, _ZZ12searchKernelPKcS0_iiPiS1_E13sharedPattern;
	add.s32 	%r20, %r19, %r22;
	ld.shared.u8 	%rs3, [%r20];
	setp.eq.s16 	%p5, %rs2, %rs3;
	@%p5 bra 	$L__BB0_7;
	add.s32 	%r21, %r21, 1;
	setp.ne.s32 	%p6, %r21, %r3;
	@%p6 bra 	$L__BB0_6;
	bra.uni 	$L__BB0_12;
$L__BB0_10:
	cvta.to.global.u64 	%rd13, %rd6;
	atom.global.add.u32 	%r7, [%rd13], 1;
	setp.gt.s32 	%p8, %r7, 65535;
	@%p8 bra 	$L__BB0_12;
	cvta.to.global.u64 	%rd14, %rd5;
	mul.wide.s32 	%rd15, %r7, 4;
	add.s64 	%rd16, %rd14, %rd15;
	st.global.u32 	[%rd16], %r2;
$L__BB0_12:
	ret;

}


// ===== COMPILED SASS (sm_100) =====

	.target	sm_100

	.elftype	@"ET_EXEC"


//--------------------- .note.nv.tkinfo           --------------------------
	.section	.note.nv.tkinfo,"",@"SHT_NOTE"
	.sectionflags	@"SHF_NOTE_NV_TKINFO"
	.tkinfo
        /*0018*/ 	.word	0x00000002
        /*0030*/ 	.string	""
        /*0030*/ 	.string	"ptxas"
        /*0030*/ 	.string	"Cuda compilation tools, release 13.0, V13.0.88"
        /*0030*/ 	.string	"Build cuda_13.0.r13.0/compiler.36424714_0"
        /*0030*/ 	.string	"-arch sm_100 -m 64 "



//--------------------- .note.nv.cuinfo           --------------------------
	.section	.note.nv.cuinfo,"",@"SHT_NOTE"
	.sectionflags	@"SHF_NOTE_NV_CUINFO"
        /*0018*/ 	.short	0x0002
        /*001a*/ 	.short	0x0064
        /*001c*/ 	.short	0x0082
	.zero		2


//--------------------- .nv.info                  --------------------------
	.section	.nv.info,"",@"SHT_CUDA_INFO"
	.align	4


	//----- nvinfo : EIATTR_REGCOUNT
	.align		4
        /*0000*/ 	.byte	0x04, 0x2f
        /*0002*/ 	.short	(.L_1 - .L_0)
	.align		4
.L_0:
        /*0004*/ 	.word	index@(_Z12searchKernelPKcS0_iiPiS1_)
        /*0008*/ 	.word	0x0000000e


	//----- nvinfo : EIATTR_FRAME_SIZE
	.align		4
.L_1:
        /*000c*/ 	.byte	0x04, 0x11
        /*000e*/ 	.short	(.L_3 - .L_2)
	.align		4
.L_2:
        /*0010*/ 	.word	index@(_Z12searchKernelPKcS0_iiPiS1_)
        /*0014*/ 	.word	0x00000000


	//----- nvinfo : EIATTR_MIN_STACK_SIZE
	.align		4
.L_3:
        /*0018*/ 	.byte	0x04, 0x12
        /*001a*/ 	.short	(.L_5 - .L_4)
	.align		4
.L_4:
        /*001c*/ 	.word	index@(_Z12searchKernelPKcS0_iiPiS1_)
        /*0020*/ 	.word	0x00000000
.L_5:


//--------------------- .nv.compat                --------------------------
	.section	.nv.compat,"",@"SHT_CUDA_COMPAT_INFO"
	.align	4
        /*0000*/ 	.byte	0x02, 0x09, 0x00, 0x00, 0x02, 0x02, 0x01, 0x00, 0x02, 0x05, 0x05, 0x00, 0x03, 0x07, 0x01, 0x01
        /*0010*/ 	.byte	0x02, 0x03, 0x00, 0x00, 0x02, 0x06, 0x01, 0x00, 0x04, 0x0b, 0x08, 0x00, 0x09, 0x00, 0x00, 0x00
        /*0020*/ 	.byte	0x00, 0x00, 0x00, 0x00


//--------------------- .nv.info._Z12searchKernelPKcS0_iiPiS1_ --------------------------
	.section	.nv.info._Z12searchKernelPKcS0_iiPiS1_,"",@"SHT_CUDA_INFO"
	.sectionflags	@""
	.align	4


	//----- nvinfo : EIATTR_CUDA_API_VERSION
	.align		4
        /*0000*/ 	.byte	0x04, 0x37
        /*0002*/ 	.short	(.L_7 - .L_6)
.L_6:
        /*0004*/ 	.word	0x00000082


	//----- nvinfo : EIATTR_KPARAM_INFO
	.align		4
.L_7:
        /*0008*/ 	.byte	0x04, 0x17
        /*000a*/ 	.short	(.L_9 - .L_8)
.L_8:
        /*000c*/ 	.word	0x00000000
        /*0010*/ 	.short	0x0005
        /*0012*/ 	.short	0x0020
        /*0014*/ 	.byte	0x00, 0xf5, 0x21, 0x00


	//----- nvinfo : EIATTR_KPARAM_INFO
	.align		4
.L_9:
        /*0018*/ 	.byte	0x04, 0x17
        /*001a*/ 	.short	(.L_11 - .L_10)
.L_10:
        /*001c*/ 	.word	0x00000000
        /*0020*/ 	.short	0x0004
        /*0022*/ 	.short	0x0018
        /*0024*/ 	.byte	0x00, 0xf5, 0x21, 0x00


	//----- nvinfo : EIATTR_KPARAM_INFO
	.align		4
.L_11:
        /*0028*/ 	.byte	0x04, 0x17
        /*002a*/ 	.short	(.L_13 - .L_12)
.L_12:
        /*002c*/ 	.word	0x00000000
        /*0030*/ 	.short	0x0003
        /*0032*/ 	.short	0x0014
        /*0034*/ 	.byte	0x00, 0xf0, 0x11, 0x00


	//----- nvinfo : EIATTR_KPARAM_INFO
	.align		4
.L_13:
        /*0038*/ 	.byte	0x04, 0x17
        /*003a*/ 	.short	(.L_15 - .L_14)
.L_14:
        /*003c*/ 	.word	0x00000000
        /*0040*/ 	.short	0x0002
        /*0042*/ 	.short	0x0010
        /*0044*/ 	.byte	0x00, 0xf0, 0x11, 0x00


	//----- nvinfo : EIATTR_KPARAM_INFO
	.align		4
.L_15:
        /*0048*/ 	.byte	0x04, 0x17
        /*004a*/ 	.short	(.L_17 - .L_16)
.L_16:
        /*004c*/ 	.word	0x00000000
        /*0050*/ 	.short	0x0001
        /*0052*/ 	.short	0x0008
        /*0054*/ 	.byte	0x00, 0xf5, 0x21, 0x00


	//----- nvinfo : EIATTR_KPARAM_INFO
	.align		4
.L_17:
        /*0058*/ 	.byte	0x04, 0x17
        /*005a*/ 	.short	(.L_19 - .L_18)
.L_18:
        /*005c*/ 	.word	0x00000000
        /*0060*/ 	.short	0x0000
        /*0062*/ 	.short	0x0000
        /*0064*/ 	.byte	0x00, 0xf5, 0x21, 0x00


	//----- nvinfo : EIATTR_SPARSE_MMA_MASK
	.align		4
.L_19:
        /*0068*/ 	.byte	0x03, 0x50
        /*006a*/ 	.short	0x0000


	//----- nvinfo : EIATTR_MAXREG_COUNT
	.align		4
        /*006c*/ 	.byte	0x03, 0x1b
        /*006e*/ 	.short	0x00ff


	//----- nvinfo : EIATTR_NUM_BARRIERS
	.align		4
        /*0070*/ 	.byte	0x02, 0x4c
        /*0072*/ 	.byte	0x01
	.zero		1


	//----- nvinfo : EIATTR_MERCURY_ISA_VERSION
	.align		4
        /*0074*/ 	.byte	0x03, 0x5f
        /*0076*/ 	.short	0x0101


	//----- nvinfo : EIATTR_INT_WARP_WIDE_INSTR_OFFSETS
	.align		4
        /*0078*/ 	.byte	0x04, 0x31
        /*007a*/ 	.short	(.L_21 - .L_20)


	//   ....[0]....
.L_20:
        /*007c*/ 	.word	0x00000300


	//   ....[1]....
        /*0080*/ 	.word	0x00000390


	//----- nvinfo : EIATTR_VRC_CTA_INIT_COUNT
	.align		4
.L_21:
        /*0084*/ 	.byte	0x02, 0x4a
	.zero		1
	.zero		1


	//----- nvinfo : EIATTR_EXIT_INSTR_OFFSETS
	.align		4
        /*0088*/ 	.byte	0x04, 0x1c
        /*008a*/ 	.short	(.L_23 - .L_22)


	//   ....[0]....
.L_22:
        /*008c*/ 	.word	0x00000140


	//   ....[1]....
        /*0090*/ 	.word	0x00000160


	//   ....[2]....
        /*0094*/ 	.word	0x000003c0


	//   ....[3]....
        /*0098*/ 	.word	0x00000400


	//   ....[4]....
        /*009c*/ 	.word	0x00000450


	//----- nvinfo : EIATTR_CRS_STACK_SIZE
	.align		4
.L_23:
        /*00a0*/ 	.byte	0x04, 0x1e
        /*00a2*/ 	.short	(.L_25 - .L_24)
.L_24:
        /*00a4*/ 	.word	0x00000000


	//----- nvinfo : EIATTR_CBANK_PARAM_SIZE
	.align		4
.L_25:
        /*00a8*/ 	.byte	0x03, 0x19
        /*00aa*/ 	.short	0x0028


	//----- nvinfo : EIATTR_PARAM_CBANK
	.align		4
        /*00ac*/ 	.byte	0x04, 0x0a
        /*00ae*/ 	.short	(.L_27 - .L_26)
	.align		4
.L_26:
        /*00b0*/ 	.word	index@(.nv.constant0._Z12searchKernelPKcS0_iiPiS1_)
        /*00b4*/ 	.short	0x0380
        /*00b6*/ 	.short	0x0028


	//----- nvinfo : EIATTR_SW_WAR
	.align		4
.L_27:
        /*00b8*/ 	.byte	0x04, 0x36
        /*00ba*/ 	.short	(.L_29 - .L_28)
.L_28:
        /*00bc*/ 	.word	0x00000008
.L_29:


//--------------------- .nv.callgraph             --------------------------
	.section	.nv.callgraph,"",@"SHT_CUDA_CALLGRAPH"
	.align	4
	.sectionentsize	8
	.align		4
        /*0000*/ 	.word	0x00000000
	.align		4
        /*0004*/ 	.word	0xffffffff
	.align		4
        /*0008*/ 	.word	0x00000000
	.align		4
        /*000c*/ 	.word	0xfffffffe
	.align		4
        /*0010*/ 	.word	0x00000000
	.align		4
        /*0014*/ 	.word	0xfffffffd
	.align		4
        /*0018*/ 	.word	0x00000000
	.align		4
        /*001c*/ 	.word	0xfffffffc


//--------------------- .text._Z12searchKernelPKcS0_iiPiS1_ --------------------------
	.section	.text._Z12searchKernelPKcS0_iiPiS1_,"ax",@progbits
	.align	128
        .global         _Z12searchKernelPKcS0_iiPiS1_
        .type           _Z12searchKernelPKcS0_iiPiS1_,@function
        .size           _Z12searchKernelPKcS0_iiPiS1_,(.L_x_6 - _Z12searchKernelPKcS0_iiPiS1_)
        .other          _Z12searchKernelPKcS0_iiPiS1_,@"STO_CUDA_ENTRY STV_DEFAULT"
_Z12searchKernelPKcS0_iiPiS1_:
.text._Z12searchKernelPKcS0_iiPiS1_:
[----:B------:R-:W-:Y:S01]  /*0000*/  LDC R1, c[0x0][0x37c] ;  /* 0x0000df00ff017b82 */ /* 0x000fe20000000800 */
[----:B------:R-:W0:Y:S07]  /*0010*/  S2R R7, SR_TID.X ;  /* 0x0000000000077919 */ /* 0x000e2e0000002100 */
[----:B------:R-:W0:Y:S01]  /*0020*/  LDC R6, c[0x0][0x390] ;  /* 0x0000e400ff067b82 */ /* 0x000e220000000800 */
[----:B------:R-:W1:Y:S01]  /*0030*/  LDCU.64 UR4, c[0x0][0x358] ;  /* 0x00006b00ff0477ac */ /* 0x000e620008000a00 */
[----:B------:R-:W2:Y:S01]  /*0040*/  LDCU UR7, c[0x0][0x394] ;  /* 0x00007280ff0777ac */ /* 0x000ea20008000800 */
[----:B0-----:R-:W-:-:S13]  /*0050*/  ISETP.GE.U32.AND P0, PT, R7, R6, PT ;  /* 0x000000060700720c */ /* 0x001fda0003f06070 */
[----:B------:R-:W0:Y:S02]  /*0060*/  @!P0 LDC.64 R2, c[0x0][0x388] ;  /* 0x0000e200ff028b82 */ /* 0x000e240000000a00 */
[----:B0-----:R-:W-:-:S05]  /*0070*/  @!P0 IADD3 R2, P1, PT, R7, R2, RZ ;  /* 0x0000000207028210 */ /* 0x001fca0007f3e0ff */
[----:B------:R-:W-:-:S05]  /*0080*/  @!P0 IMAD.X R3, RZ, RZ, R3, P1 ;  /* 0x000000ffff038224 */ /* 0x000fca00008e0603 */
[----:B-1----:R-:W3:Y:S01]  /*0090*/  @!P0 LDG.E.U8 R2, desc[UR4][R2.64] ;  /* 0x0000000402028981 */ /* 0x002ee2000c1e1100 */
[----:B------:R-:W0:Y:S01]  /*00a0*/  S2UR UR6, SR_CTAID.X ;  /* 0x00000000000679c3 */ /* 0x000e220000002500 */
[----:B------:R-:W-:Y:S01]  /*00b0*/  @!P0 MOV R4, 0x400 ;  /* 0x0000040000048802 */ /* 0x000fe20000000f00 */
[----:B------:R-:W1:Y:S06]  /*00c0*/  @!P0 S2R R5, SR_CgaCtaId ;  /* 0x0000000000058919 */ /* 0x000e6c0000008800 */
[----:B------:R-:W0:Y:S02]  /*00d0*/  LDC R0, c[0x0][0x360] ;  /* 0x0000d800ff007b82 */ /* 0x000e240000000800 */
[----:B0-----:R-:W-:Y:S01]  /*00e0*/  IMAD R0, R0, UR6, R7 ;  /* 0x0000000600007c24 */ /* 0x001fe2000f8e0207 */
[----:B-1----:R-:W-:-:S04]  /*00f0*/  @!P0 LEA R4, R5, R4, 0x18 ;  /* 0x0000000405048211 */ /* 0x002fc800078ec0ff */
[----:B--2---:R-:W-:Y:S01]  /*0100*/  ISETP.GE.AND P1, PT, R0, UR7, PT ;  /* 0x0000000700007c0c */ /* 0x004fe2000bf26270 */
[----:B------:R-:W-:-:S05]  /*0110*/  @!P0 IMAD.IADD R5, R4, 0x1, R7 ;  /* 0x0000000104058824 */ /* 0x000fca00078e0207 */
[----:B---3--:R0:W-:Y:S01]  /*0120*/  @!P0 STS.U8 [R5], R2 ;  /* 0x0000000205008388 */ /* 0x0081e20000000000 */
[----:B------:R-:W-:Y:S06]  /*0130*/  BAR.SYNC.DEFER_BLOCKING 0x0 ;  /* 0x0000000000007b1d */ /* 0x000fec0000010000 */
[----:B------:R-:W-:Y:S05]  /*0140*/  @P1 EXIT ;  /* 0x000000000000194d */ /* 0x000fea0003800000 */
[----:B------:R-:W-:-:S13]  /*0150*/  ISETP.GT.AND P0, PT, R6, 0x69, PT ;  /* 0x000000690600780c */ /* 0x000fda0003f04270 */
[----:B------:R-:W-:Y:S05]  /*0160*/  @P0 EXIT ;  /* 0x000000000000094d */ /* 0x000fea0003800000 */
[----:B------:R-:W-:-:S13]  /*0170*/  ISETP.GE.AND P0, PT, R6, 0x1, PT ;  /* 0x000000010600780c */ /* 0x000fda0003f06270 */
[----:B------:R-:W-:Y:S05]  /*0180*/  @!P0 BRA `(.L_x_0) ;  /* 0x0000000000588947 */ /* 0x000fea0003800000 */
[----:B0-----:R-:W-:Y:S01]  /*0190*/  IMAD R5, R0, 0x69, RZ ;  /* 0x0000006900057824 */ /* 0x001fe200078e02ff */
[----:B------:R-:W-:Y:S01]  /*01a0*/  IADD3 R4, PT, PT, -R6, 0x6a, RZ ;  /* 0x0000006a06047810 */ /* 0x000fe20007ffe1ff */
[----:B------:R-:W-:Y:S01]  /*01b0*/  IMAD.MOV.U32 R7, RZ, RZ, RZ ;  /* 0x000000ffff077224 */ /* 0x000fe200078e00ff */
[----:B------:R-:W0:Y:S02]  /*01c0*/  LDCU UR7, c[0x0][0x390] ;  /* 0x00007200ff0777ac */ /* 0x000e240008000800 */
[----:B------:R-:W-:Y:S01]  /*01d0*/  SHF.R.S32.HI R10, RZ, 0x1f, R5 ;  /* 0x0000001fff0a7819 */ /* 0x000fe20000011405 */
[----:B------:R-:W1:Y:S06]  /*01e0*/  LDCU.64 UR8, c[0x0][0x380] ;  /* 0x00007000ff0877ac */ /* 0x000e6c0008000a00 */
.L_x_4:
[----:B------:R-:W2:Y:S01]  /*01f0*/  S2R R3, SR_CgaCtaId ;  /* 0x0000000000037919 */ /* 0x000ea20000008800 */
[----:B------:R-:W-:Y:S01]  /*0200*/  MOV R2, 0x400 ;  /* 0x0000040000027802 */ /* 0x000fe20000000f00 */
[----:B------:R-:W-:Y:S01]  /*0210*/  BSSY.RECONVERGENT B0, `(.L_x_1) ;  /* 0x0000020000007945 */ /* 0x000fe20003800200 */
[----:B------:R-:W-:Y:S02]  /*0220*/  IMAD.MOV.U32 R6, RZ, RZ, RZ ;  /* 0x000000ffff067224 */ /* 0x000fe400078e00ff */
[----:B--2---:R-:W-:-:S07]  /*0230*/  LEA R11, R3, R2, 0x18 ;  /* 0x00000002030b7211 */ /* 0x004fce00078ec0ff */
.L_x_3:
[----:B------:R-:W-:-:S05]  /*0240*/  IMAD.IADD R2, R6, 0x1, R7 ;  /* 0x0000000106027824 */ /* 0x000fca00078e0207 */
[----:B-1----:R-:W-:-:S04]  /*0250*/  IADD3 R2, P0, P1, R2, UR8, R5 ;  /* 0x0000000802027c10 */ /* 0x002fc8000f91e005 */
[----:B------:R-:W-:-:S05]  /*0260*/  IADD3.X R3, PT, PT, RZ, UR9, R10, P0, P1 ;  /* 0x00000009ff037c10 */ /* 0x000fca00087e240a */
[----:B------:R-:W2:Y:S01]  /*0270*/  LDG.E.U8 R2, desc[UR4][R2.64] ;  /* 0x0000000402027981 */ /* 0x000ea2000c1e1100 */
[----:B------:R-:W-:-:S05]  /*0280*/  IMAD.IADD R8, R11, 0x1, R6 ;  /* 0x000000010b087824 */ /* 0x000fca00078e0206 */
[----:B------:R-:W2:Y:S02]  /*0290*/  LDS.U8 R9, [R8] ;  /* 0x0000000008097984 */ /* 0x000ea40000000000 */
[----:B--2---:R-:W-:-:S13]  /*02a0*/  ISETP.NE.AND P0, PT, R2, R9, PT ;  /* 0x000000090200720c */ /* 0x004fda0003f05270 */
[----:B------:R-:W-:Y:S05]  /*02b0*/  @P0 BRA `(.L_x_2) ;  /* 0x0000000000540947 */ /* 0x000fea0003800000 */
[----:B------:R-:W-:-:S05]  /*02c0*/  VIADD R6, R6, 0x1 ;  /* 0x0000000106067836 */ /* 0x000fca0000000000 */
[----:B0-----:R-:W-:-:S13]  /*02d0*/  ISETP.NE.AND P0, PT, R6, UR7, PT ;  /* 0x0000000706007c0c */ /* 0x001fda000bf05270 */
[----:B------:R-:W-:Y:S05]  /*02e0*/  @P0 BRA `(.L_x_3) ;  /* 0xfffffffc00d40947 */ /* 0x000fea000383ffff */
.L_x_0:
[----:B0-----:R-:W0:Y:S01]  /*02f0*/  S2R R5, SR_LANEID ;  /* 0x0000000000057919 */ /* 0x001e220000000000 */
[----:B------:R-:W-:Y:S01]  /*0300*/  VOTEU.ANY UR6, UPT, PT ;  /* 0x0000000000067886 */ /* 0x000fe200038e0100 */
[----:B------:R-:W1:Y:S01]  /*0310*/  LDC.64 R2, c[0x0][0x3a0] ;  /* 0x0000e800ff027b82 */ /* 0x000e620000000a00 */
[----:B------:R-:W0:Y:S08]  /*0320*/  FLO.U32 R4, UR6 ;  /* 0x0000000600047d00 */ /* 0x000e3000080e0000 */
[----:B------:R-:W1:Y:S01]  /*0330*/  POPC R7, UR6 ;  /* 0x0000000600077d09 */ /* 0x000e620008000000 */
[----:B0-----:R-:W-:-:S13]  /*0340*/  ISETP.EQ.U32.AND P0, PT, R4, R5, PT ;  /* 0x000000050400720c */ /* 0x001fda0003f02070 */
[----:B-1----:R-:W2:Y:S01]  /*0350*/  @P0 ATOMG.E.ADD.STRONG.GPU PT, R3, desc[UR4][R2.64], R7 ;  /* 0x80000007020309a8 */ /* 0x002ea200081ef104 */
[----:B------:R-:W0:Y:S02]  /*0360*/  S2R R6, SR_LTMASK ;  /* 0x0000000000067919 */ /* 0x000e240000003900 */
[----:B0-----:R-:W-:-:S06]  /*0370*/  LOP3.LUT R6, R6, UR6, RZ, 0xc0, !PT ;  /* 0x0000000606067c12 */ /* 0x001fcc000f8ec0ff */
[----:B------:R-:W0:Y:S01]  /*0380*/  POPC R6, R6 ;  /* 0x0000000600067309 */ /* 0x000e220000000000 */
[----:B--2---:R-:W0:Y:S02]  /*0390*/  SHFL.IDX PT, R5, R3, R4, 0x1f ;  /* 0x00001f0403057589 */ /* 0x004e2400000e0000 */
[----:B0-----:R-:W-:-:S05]  /*03a0*/  IMAD.IADD R5, R5, 0x1, R6 ;  /* 0x0000000105057824 */ /* 0x001fca00078e0206 */
[----:B------:R-:W-:-:S13]  /*03b0*/  ISETP.GT.AND P0, PT, R5, 0xffff, PT ;  /* 0x0000ffff0500780c */ /* 0x000fda0003f04270 */
[----:B------:R-:W-:Y:S05]  /*03c0*/  @P0 EXIT ;  /* 0x000000000000094d */ /* 0x000fea0003800000 */
[----:B------:R-:W0:Y:S02]  /*03d0*/  LDC.64 R2, c[0x0][0x398] ;  /* 0x0000e600ff027b82 */ /* 0x000e240000000a00 */
[----:B0-----:R-:W-:-:S05]  /*03e0*/  IMAD.WIDE R2, R5, 0x4, R2 ;  /* 0x0000000405027825 */ /* 0x001fca00078e0202 */
[----:B------:R-:W-:Y:S01]  /*03f0*/  STG.E desc[UR4][R2.64], R0 ;  /* 0x0000000002007986 */ /* 0x000fe2000c101904 */
[----:B------:R-:W-:Y:S05]  /*0400*/  EXIT ;  /* 0x000000000000794d */ /* 0x000fea0003800000 */
.L_x_2:
[----:B0-----:R-:W-:Y:S05]  /*0410*/  BSYNC.RECONVERGENT B0 ;  /* 0x0000000000007941 */ /* 0x001fea0003800200 */
.L_x_1:
[----:B------:R-:W-:-:S05]  /*0420*/  VIADD R7, R7, 0x1 ;  /* 0x0000000107077836 */ /* 0x000fca0000000000 */
[----:B------:R-:W-:-:S13]  /*0430*/  ISETP.NE.AND P0, PT, R7, R4, PT ;  /* 0x000000040700720c */ /* 0x000fda0003f05270 */
[----:B------:R-:W-:Y:S05]  /*0440*/  @P0 BRA `(.L_x_4) ;  /* 0xfffffffc00680947 */ /* 0x000fea000383ffff */
[----:B------:R-:W-:Y:S05]  /*0450*/  EXIT ;  /* 0x000000000000794d */ /* 0x000fea0003800000 */
.L_x_5:
[----:B------:R-:W-:-:S00]  /*0460*/  BRA `(.L_x_5) ;  /* 0xfffffffc00fc7947 */ /* 0x000fc0000383ffff */
[----:B------:R-:W-:-:S00]  /*0470*/  NOP ;  /* 0x0000000000007918 */ /* 0x000fc00000000000 */
        /* <DEDUP_REMOVED lines=8> */
.L_x_6:


//--------------------- .nv.shared._Z12searchKernelPKcS0_iiPiS1_ --------------------------
	.section	.nv.shared._Z12searchKernelPKcS0_iiPiS1_,"aw",@nobits
	.sectionflags	@""
.nv.shared._Z12searchKernelPKcS0_iiPiS1_:
	.zero		1280


//--------------------- .nv.shared.reserved.0     --------------------------
	.section	.nv.shared.reserved.0,"aw",@nobits
	.weak		__nv_reservedSMEM_offset_0_alias
	.size		__nv_reservedSMEM_offset_0_alias, 0, 64
	.other		__nv_reservedSMEM_offset_0_alias,@"STO_CUDA_RESERVED_SHARED STV_DEFAULT"
__nv_reservedSMEM_offset_0_alias:
	.zero		0
	.zero		64


//--------------------- .nv.constant0._Z12searchKernelPKcS0_iiPiS1_ --------------------------
	.section	.nv.constant0._Z12searchKernelPKcS0_iiPiS1_,"a",@progbits
	.sectionflags	@""
	.align	4
.nv.constant0._Z12searchKernelPKcS0_iiPiS1_:
	.zero		936


//--------------------- SYMBOLS --------------------------

	.type		.nv.reservedSmem.offset0,@object
	.size		.nv.reservedSmem.offset0,0x4
	.type		.nv.reservedSmem.cap,@object
	.size		.nv.reservedSmem.cap,0x4
